//
// Generated by NVIDIA NVVM Compiler
//
// Compiler Build ID: CL-36424714
// Cuda compilation tools, release 13.0, V13.0.88
// Based on NVVM 20.0.0
//

.version 9.0
.target sm_100
.address_size 64

	// .globl	_Z10matrix_mulPfS_S_iii

.visible .entry _Z10matrix_mulPfS_S_iii(
	.param .u64 .ptr .align 1 _Z10matrix_mulPfS_S_iii_param_0,
	.param .u64 .ptr .align 1 _Z10matrix_mulPfS_S_iii_param_1,
	.param .u64 .ptr .align 1 _Z10matrix_mulPfS_S_iii_param_2,
	.param .u32 _Z10matrix_mulPfS_S_iii_param_3,
	.param .u32 _Z10matrix_mulPfS_S_iii_param_4,
	.param .u32 _Z10matrix_mulPfS_S_iii_param_5
)
{
	.reg .pred 	%p<13>;
	.reg .b32 	%r<41>;
	.reg .b32 	%f<68>;
	.reg .b64 	%rd<53>;

	ld.param.u64 	%rd7, [_Z10matrix_mulPfS_S_iii_param_0];
	ld.param.u64 	%rd8, [_Z10matrix_mulPfS_S_iii_param_1];
	ld.param.u64 	%rd6, [_Z10matrix_mulPfS_S_iii_param_2];
	ld.param.u32 	%r18, [_Z10matrix_mulPfS_S_iii_param_3];
	ld.param.u32 	%r19, [_Z10matrix_mulPfS_S_iii_param_4];
	ld.param.u32 	%r20, [_Z10matrix_mulPfS_S_iii_param_5];
	cvta.to.global.u64 	%rd1, %rd8;
	cvta.to.global.u64 	%rd2, %rd7;
	mov.u32 	%r21, %ctaid.x;
	mov.u32 	%r22, %ntid.x;
	mov.u32 	%r23, %tid.x;
	mad.lo.s32 	%r1, %r21, %r22, %r23;
	mov.u32 	%r24, %ctaid.y;
	mov.u32 	%r25, %ntid.y;
	mov.u32 	%r26, %tid.y;
	mad.lo.s32 	%r2, %r24, %r25, %r26;
	setp.ge.s32 	%p1, %r1, %r18;
	setp.ge.s32 	%p2, %r2, %r20;
	or.pred  	%p3, %p1, %p2;
	@%p3 bra 	$L__BB0_14;
	setp.lt.s32 	%p4, %r19, 1;
	mov.f32 	%f67, 0f00000000;
	@%p4 bra 	$L__BB0_13;
	mul.lo.s32 	%r3, %r19, %r2;
	and.b32  	%r4, %r19, 7;
	setp.lt.u32 	%p5, %r19, 8;
	mov.f32 	%f67, 0f00000000;
	mov.b32 	%r39, 0;
	@%p5 bra 	$L__BB0_5;
	and.b32  	%r39, %r19, 2147483640;
	neg.s32 	%r37, %r39;
	shl.b32 	%r7, %r18, 3;
	mul.wide.u32 	%rd9, %r3, 4;
	add.s64 	%rd10, %rd9, %rd1;
	add.s64 	%rd52, %rd10, 16;
	mov.f32 	%f67, 0f00000000;
	mul.wide.s32 	%rd13, %r18, 4;
	mov.u32 	%r36, %r1;
$L__BB0_4:
	.pragma "nounroll";
	mul.wide.s32 	%rd11, %r36, 4;
	add.s64 	%rd12, %rd2, %rd11;
	ld.global.f32 	%f17, [%rd12];
	ld.global.f32 	%f18, [%rd52+-16];
	fma.rn.f32 	%f19, %f17, %f18, %f67;
	add.s64 	%rd14, %rd12, %rd13;
	ld.global.f32 	%f20, [%rd14];
	ld.global.f32 	%f21, [%rd52+-12];
	fma.rn.f32 	%f22, %f20, %f21, %f19;
	add.s64 	%rd15, %rd14, %rd13;
	ld.global.f32 	%f23, [%rd15];
	ld.global.f32 	%f24, [%rd52+-8];
	fma.rn.f32 	%f25, %f23, %f24, %f22;
	add.s64 	%rd16, %rd15, %rd13;
	ld.global.f32 	%f26, [%rd16];
	ld.global.f32 	%f27, [%rd52+-4];
	fma.rn.f32 	%f28, %f26, %f27, %f25;
	add.s64 	%rd17, %rd16, %rd13;
	ld.global.f32 	%f29, [%rd17];
	ld.global.f32 	%f30, [%rd52];
	fma.rn.f32 	%f31, %f29, %f30, %f28;
	add.s64 	%rd18, %rd17, %rd13;
	ld.global.f32 	%f32, [%rd18];
	ld.global.f32 	%f33, [%rd52+4];
	fma.rn.f32 	%f34, %f32, %f33, %f31;
	add.s64 	%rd19, %rd18, %rd13;
	ld.global.f32 	%f35, [%rd19];
	ld.global.f32 	%f36, [%rd52+8];
	fma.rn.f32 	%f37, %f35, %f36, %f34;
	add.s64 	%rd20, %rd19, %rd13;
	ld.global.f32 	%f38, [%rd20];
	ld.global.f32 	%f39, [%rd52+12];
	fma.rn.f32 	%f67, %f38, %f39, %f37;
	add.s32 	%r37, %r37, 8;
	add.s32 	%r36, %r36, %r7;
	add.s64 	%rd52, %rd52, 32;
	setp.ne.s32 	%p6, %r37, 0;
	@%p6 bra 	$L__BB0_4;
$L__BB0_5:
	setp.eq.s32 	%p7, %r4, 0;
	@%p7 bra 	$L__BB0_13;
	and.b32  	%r13, %r19, 3;
	setp.lt.u32 	%p8, %r4, 4;
	@%p8 bra 	$L__BB0_8;
	mad.lo.s32 	%r28, %r39, %r18, %r1;
	mul.wide.s32 	%rd21, %r28, 4;
	add.s64 	%rd22, %rd2, %rd21;
	ld.global.f32 	%f41, [%rd22];
	add.s32 	%r29, %r39, %r3;
	mul.wide.u32 	%rd23, %r29, 4;
	add.s64 	%rd24, %rd1, %rd23;
	ld.global.f32 	%f42, [%rd24];
	fma.rn.f32 	%f43, %f41, %f42, %f67;
	mul.wide.s32 	%rd25, %r18, 4;
	add.s64 	%rd26, %rd22, %rd25;
	ld.global.f32 	%f44, [%rd26];
	cvt.u64.u32 	%rd27, %r3;
	cvt.u64.u32 	%rd28, %r39;
	add.s64 	%rd29, %rd28, %rd27;
	shl.b64 	%rd30, %rd29, 2;
	add.s64 	%rd31, %rd1, %rd30;
	ld.global.f32 	%f45, [%rd31+4];
	fma.rn.f32 	%f46, %f44, %f45, %f43;
	add.s64 	%rd32, %rd26, %rd25;
	ld.global.f32 	%f47, [%rd32];
	ld.global.f32 	%f48, [%rd31+8];
	fma.rn.f32 	%f49, %f47, %f48, %f46;
	add.s64 	%rd33, %rd32, %rd25;
	ld.global.f32 	%f50, [%rd33];
	ld.global.f32 	%f51, [%rd31+12];
	fma.rn.f32 	%f67, %f50, %f51, %f49;
	add.s32 	%r39, %r39, 4;
$L__BB0_8:
	setp.eq.s32 	%p9, %r13, 0;
	@%p9 bra 	$L__BB0_13;
	setp.eq.s32 	%p10, %r13, 1;
	@%p10 bra 	$L__BB0_11;
	mad.lo.s32 	%r30, %r39, %r18, %r1;
	mul.wide.s32 	%rd34, %r30, 4;
	add.s64 	%rd35, %rd2, %rd34;
	ld.global.f32 	%f53, [%rd35];
	add.s32 	%r31, %r39, %r3;
	mul.wide.u32 	%rd36, %r31, 4;
	add.s64 	%rd37, %rd1, %rd36;
	ld.global.f32 	%f54, [%rd37];
	fma.rn.f32 	%f55, %f53, %f54, %f67;
	mul.wide.s32 	%rd38, %r18, 4;
	add.s64 	%rd39, %rd35, %rd38;
	ld.global.f32 	%f56, [%rd39];
	cvt.u64.u32 	%rd40, %r3;
	cvt.u64.u32 	%rd41, %r39;
	add.s64 	%rd42, %rd41, %rd40;
	shl.b64 	%rd43, %rd42, 2;
	add.s64 	%rd44, %rd1, %rd43;
	ld.global.f32 	%f57, [%rd44+4];
	fma.rn.f32 	%f67, %f56, %f57, %f55;
	add.s32 	%r39, %r39, 2;
$L__BB0_11:
	and.b32  	%r32, %r19, 1;
	setp.eq.b32 	%p11, %r32, 1;
	not.pred 	%p12, %p11;
	@%p12 bra 	$L__BB0_13;
	mad.lo.s32 	%r33, %r39, %r18, %r1;
	mul.wide.s32 	%rd45, %r33, 4;
	add.s64 	%rd46, %rd2, %rd45;
	ld.global.f32 	%f58, [%rd46];
	add.s32 	%r34, %r39, %r3;
	mul.wide.u32 	%rd47, %r34, 4;
	add.s64 	%rd48, %rd1, %rd47;
	ld.global.f32 	%f59, [%rd48];
	fma.rn.f32 	%f67, %f58, %f59, %f67;
$L__BB0_13:
	mad.lo.s32 	%r35, %r18, %r2, %r1;
	cvta.to.global.u64 	%rd49, %rd6;
	mul.wide.s32 	%rd50, %r35, 4;
	add.s64 	%rd51, %rd49, %rd50;
	st.global.f32 	[%rd51], %f67;
$L__BB0_14:
	ret;

}


// ===== COMPILED SASS (sm_100) =====

	.target	sm_100

	.elftype	@"ET_EXEC"


//--------------------- .note.nv.tkinfo           --------------------------
	.section	.note.nv.tkinfo,"",@"SHT_NOTE"
	.sectionflags	@"SHF_NOTE_NV_TKINFO"
	.tkinfo
        /*0018*/ 	.word	0x00000002
        /*0030*/ 	.string	""
        /*0030*/ 	.string	"ptxas"
        /*0030*/ 	.string	"Cuda compilation tools, release 13.0, V13.0.88"
        /*0030*/ 	.string	"Build cuda_13.0.r13.0/compiler.36424714_0"
        /*0030*/ 	.string	"-arch sm_100 -m 64 "



//--------------------- .note.nv.cuinfo           --------------------------
	.section	.note.nv.cuinfo,"",@"SHT_NOTE"
	.sectionflags	@"SHF_NOTE_NV_CUINFO"
        /*0018*/ 	.short	0x0002
        /*001a*/ 	.short	0x0064
        /*001c*/ 	.short	0x0082
	.zero		2


//--------------------- .nv.info                  --------------------------
	.section	.nv.info,"",@"SHT_CUDA_INFO"
	.align	4


	//----- nvinfo : EIATTR_REGCOUNT
	.align		4
        /*0000*/ 	.byte	0x04, 0x2f
        /*0002*/ 	.short	(.L_1 - .L_0)
	.align		4
.L_0:
        /*0004*/ 	.word	index@(_Z10matrix_mulPfS_S_iii)
        /*0008*/ 	.word	0x00000020


	//----- nvinfo : EIATTR_FRAME_SIZE
	.align		4
.L_1:
        /*000c*/ 	.byte	0x04, 0x11
        /*000e*/ 	.short	(.L_3 - .L_2)
	.align		4
.L_2:
        /*0010*/ 	.word	index@(_Z10matrix_mulPfS_S_iii)
        /*0014*/ 	.word	0x00000000


	//----- nvinfo : EIATTR_MIN_STACK_SIZE
	.align		4
.L_3:
        /*0018*/ 	.byte	0x04, 0x12
        /*001a*/ 	.short	(.L_5 - .L_4)
	.align		4
.L_4:
        /*001c*/ 	.word	index@(_Z10matrix_mulPfS_S_iii)
        /*0020*/ 	.word	0x00000000
.L_5:


//--------------------- .nv.compat                --------------------------
	.section	.nv.compat,"",@"SHT_CUDA_COMPAT_INFO"
	.align	4
        /*0000*/ 	.byte	0x02, 0x09, 0x00, 0x00, 0x02, 0x02, 0x01, 0x00, 0x02, 0x05, 0x05, 0x00, 0x03, 0x07, 0x01, 0x01
        /*0010*/ 	.byte	0x02, 0x03, 0x00, 0x00, 0x02, 0x06, 0x01, 0x00, 0x04, 0x0b, 0x08, 0x00, 0x09, 0x00, 0x00, 0x00
        /*0020*/ 	.byte	0x00, 0x00, 0x00, 0x00


//--------------------- .nv.info._Z10matrix_mulPfS_S_iii --------------------------
	.section	.nv.info._Z10matrix_mulPfS_S_iii,"",@"SHT_CUDA_INFO"
	.sectionflags	@""
	.align	4


	//----- nvinfo : EIATTR_CUDA_API_VERSION
	.align		4
        /*0000*/ 	.byte	0x04, 0x37
        /*0002*/ 	.short	(.L_7 - .L_6)
.L_6:
        /*0004*/ 	.word	0x00000082


	//----- nvinfo : EIATTR_KPARAM_INFO
	.align		4
.L_7:
        /*0008*/ 	.byte	0x04, 0x17
        /*000a*/ 	.short	(.L_9 - .L_8)
.L_8:
        /*000c*/ 	.word	0x00000000
        /*0010*/ 	.short	0x0005
        /*0012*/ 	.short	0x0020
        /*0014*/ 	.byte	0x00, 0xf0, 0x11, 0x00


	//----- nvinfo : EIATTR_KPARAM_INFO
	.align		4
.L_9:
        /*0018*/ 	.byte	0x04, 0x17
        /*001a*/ 	.short	(.L_11 - .L_10)
.L_10:
        /*001c*/ 	.word	0x00000000
        /*0020*/ 	.short	0x0004
        /*0022*/ 	.short	0x001c
        /*0024*/ 	.byte	0x00, 0xf0, 0x11, 0x00


	//----- nvinfo : EIATTR_KPARAM_INFO
	.align		4
.L_11:
        /*0028*/ 	.byte	0x04, 0x17
        /*002a*/ 	.short	(.L_13 - .L_12)
.L_12:
        /*002c*/ 	.word	0x00000000
        /*0030*/ 	.short	0x0003
        /*0032*/ 	.short	0x0018
        /*0034*/ 	.byte	0x00, 0xf0, 0x11, 0x00


	//----- nvinfo : EIATTR_KPARAM_INFO
	.align		4
.L_13:
        /*0038*/ 	.byte	0x04, 0x17
        /*003a*/ 	.short	(.L_15 - .L_14)
.L_14:
        /*003c*/ 	.word	0x00000000
        /*0040*/ 	.short	0x0002
        /*0042*/ 	.short	0x0010
        /*0044*/ 	.byte	0x00, 0xf5, 0x21, 0x00


	//----- nvinfo : EIATTR_KPARAM_INFO
	.align		4
.L_15:
        /*0048*/ 	.byte	0x04, 0x17
        /*004a*/ 	.short	(.L_17 - .L_16)
.L_16:
        /*004c*/ 	.word	0x00000000
        /*0050*/ 	.short	0x0001
        /*0052*/ 	.short	0x0008
        /*0054*/ 	.byte	0x00, 0xf5, 0x21, 0x00


	//----- nvinfo : EIATTR_KPARAM_INFO
	.align		4
.L_17:
        /*0058*/ 	.byte	0x04, 0x17
        /*005a*/ 	.short	(.L_19 - .L_18)
.L_18:
        /*005c*/ 	.word	0x00000000
        /*0060*/ 	.short	0x0000
        /*0062*/ 	.short	0x0000
        /*0064*/ 	.byte	0x00, 0xf5, 0x21, 0x00


	//----- nvinfo : EIATTR_SPARSE_MMA_MASK
	.align		4
.L_19:
        /*0068*/ 	.byte	0x03, 0x50
        /*006a*/ 	.short	0x0000


	//----- nvinfo : EIATTR_MAXREG_COUNT
	.align		4
        /*006c*/ 	.byte	0x03, 0x1b
        /*006e*/ 	.short	0x00ff


	//----- nvinfo : EIATTR_MERCURY_ISA_VERSION
	.align		4
        /*0070*/ 	.byte	0x03, 0x5f
        /*0072*/ 	.short	0x0101


	//----- nvinfo : EIATTR_VRC_CTA_INIT_COUNT
	.align		4
        /*0074*/ 	.byte	0x02, 0x4a
	.zero		1
	.zero		1


	//----- nvinfo : EIATTR_EXIT_INSTR_OFFSETS
	.align		4
        /*0078*/ 	.byte	0x04, 0x1c
        /*007a*/ 	.short	(.L_21 - .L_20)


	//   ....[0]....
.L_20:
        /*007c*/ 	.word	0x000000d0


	//   ....[1]....
        /*0080*/ 	.word	0x000008f0


	//----- nvinfo : EIATTR_CBANK_PARAM_SIZE
	.align		4
.L_21:
        /*0084*/ 	.byte	0x03, 0x19
        /*0086*/ 	.short	0x0024


	//----- nvinfo : EIATTR_PARAM_CBANK
	.align		4
        /*0088*/ 	.byte	0x04, 0x0a
        /*008a*/ 	.short	(.L_23 - .L_22)
	.align		4
.L_22:
        /*008c*/ 	.word	index@(.nv.constant0._Z10matrix_mulPfS_S_iii)
        /*0090*/ 	.short	0x0380
        /*0092*/ 	.short	0x0024


	//----- nvinfo : EIATTR_SW_WAR
	.align		4
.L_23:
        /*0094*/ 	.byte	0x04, 0x36
        /*0096*/ 	.short	(.L_25 - .L_24)
.L_24:
        /*0098*/ 	.word	0x00000008
.L_25:


//--------------------- .nv.callgraph             --------------------------
	.section	.nv.callgraph,"",@"SHT_CUDA_CALLGRAPH"
	.align	4
	.sectionentsize	8
	.align		4
        /*0000*/ 	.word	0x00000000
	.align		4
        /*0004*/ 	.word	0xffffffff
	.align		4
        /*0008*/ 	.word	0x00000000
	.align		4
        /*000c*/ 	.word	0xfffffffe
	.align		4
        /*0010*/ 	.word	0x00000000
	.align		4
        /*0014*/ 	.word	0xfffffffd
	.align		4
        /*0018*/ 	.word	0x00000000
	.align		4
        /*001c*/ 	.word	0xfffffffc


//--------------------- .text._Z10matrix_mulPfS_S_iii --------------------------
	.section	.text._Z10matrix_mulPfS_S_iii,"ax",@progbits
	.align	128
        .global         _Z10matrix_mulPfS_S_iii
        .type           _Z10matrix_mulPfS_S_iii,@function
        .size           _Z10matrix_mulPfS_S_iii,(.L_x_5 - _Z10matrix_mulPfS_S_iii)
        .other          _Z10matrix_mulPfS_S_iii,@"STO_CUDA_ENTRY STV_DEFAULT"
_Z10matrix_mulPfS_S_iii:
.text._Z10matrix_mulPfS_S_iii:
[----:B------:R-:W-:Y:S01]  /*0000*/  LDC R1, c[0x0][0x37c] ;  /* 0x0000df00ff017b82 */ /* 0x000fe20000000800 */
[----:B------:R-:W0:Y:S07]  /*0010*/  S2R R5, SR_TID.Y ;  /* 0x0000000000057919 */ /* 0x000e2e0000002200 */
[----:B------:R-:W1:Y:S01]  /*0020*/  LDC R16, c[0x0][0x360] ;  /* 0x0000d800ff107b82 */ /* 0x000e620000000800 */
[----:B------:R-:W2:Y:S01]  /*0030*/  LDCU UR6, c[0x0][0x3a0] ;  /* 0x00007400ff0677ac */ /* 0x000ea20008000800 */
[----:B------:R-:W1:Y:S06]  /*0040*/  S2R R3, SR_TID.X ;  /* 0x0000000000037919 */ /* 0x000e6c0000002100 */
[----:B------:R-:W0:Y:S08]  /*0050*/  S2UR UR5, SR_CTAID.Y ;  /* 0x00000000000579c3 */ /* 0x000e300000002600 */
[----:B------:R-:W0:Y:S08]  /*0060*/  LDC R0, c[0x0][0x364] ;  /* 0x0000d900ff007b82 */ /* 0x000e300000000800 */
[----:B------:R-:W1:Y:S08]  /*0070*/  S2UR UR4, SR_CTAID.X ;  /* 0x00000000000479c3 */ /* 0x000e700000002500 */
[----:B------:R-:W3:Y:S01]  /*0080*/  LDC R17, c[0x0][0x398] ;  /* 0x0000e600ff117b82 */ /* 0x000ee20000000800 */
[----:B0-----:R-:W-:-:S05]  /*0090*/  IMAD R0, R0, UR5, R5 ;  /* 0x0000000500007c24 */ /* 0x001fca000f8e0205 */
[----:B--2---:R-:W-:Y:S01]  /*00a0*/  ISETP.GE.AND P0, PT, R0, UR6, PT ;  /* 0x0000000600007c0c */ /* 0x004fe2000bf06270 */
[----:B-1----:R-:W-:-:S05]  /*00b0*/  IMAD R16, R16, UR4, R3 ;  /* 0x0000000410107c24 */ /* 0x002fca000f8e0203 */
[----:B---3--:R-:W-:-:S13]  /*00c0*/  ISETP.GE.OR P0, PT, R16, R17, P0 ;  /* 0x000000111000720c */ /* 0x008fda0000706670 */
[----:B------:R-:W-:Y:S05]  /*00d0*/  @P0 EXIT ;  /* 0x000000000000094d */ /* 0x000fea0003800000 */
[----:B------:R-:W0:Y:S01]  /*00e0*/  LDC R19, c[0x0][0x39c] ;  /* 0x0000e700ff137b82 */ /* 0x000e220000000800 */
[----:B------:R-:W1:Y:S01]  /*00f0*/  LDCU.64 UR4, c[0x0][0x358] ;  /* 0x00006b00ff0477ac */ /* 0x000e620008000a00 */
[----:B------:R-:W-:Y:S01]  /*0100*/  HFMA2 R25, -RZ, RZ, 0, 0 ;  /* 0x00000000ff197431 */ /* 0x000fe200000001ff */
[----:B0-----:R-:W-:-:S13]  /*0110*/  ISETP.GE.AND P0, PT, R19, 0x1, PT ;  /* 0x000000011300780c */ /* 0x001fda0003f06270 */
[----:B-1----:R-:W-:Y:S05]  /*0120*/  @!P0 BRA `(.L_x_0) ;  /* 0x0000000400e08947 */ /* 0x002fea0003800000 */
[C---:B------:R-:W-:Y:S01]  /*0130*/  ISETP.GE.U32.AND P1, PT, R19.reuse, 0x8, PT ;  /* 0x000000081300780c */ /* 0x040fe20003f26070 */
[----:B------:R-:W-:Y:S01]  /*0140*/  IMAD R20, R0, R19, RZ ;  /* 0x0000001300147224 */ /* 0x000fe200078e02ff */
[----:B------:R-:W-:Y:S02]  /*0150*/  LOP3.LUT R27, R19, 0x7, RZ, 0xc0, !PT ;  /* 0x00000007131b7812 */ /* 0x000fe400078ec0ff */
[----:B------:R-:W-:Y:S02]  /*0160*/  MOV R25, RZ ;  /* 0x000000ff00197202 */ /* 0x000fe40000000f00 */
[----:B------:R-:W-:Y:S02]  /*0170*/  ISETP.NE.AND P0, PT, R27, RZ, PT ;  /* 0x000000ff1b00720c */ /* 0x000fe40003f05270 */
[----:B------:R-:W-:-:S05]  /*0180*/  MOV R21, RZ ;  /* 0x000000ff00157202 */ /* 0x000fca0000000f00 */
[----:B------:R-:W-:Y:S06]  /*0190*/  @!P1 BRA `(.L_x_1) ;  /* 0x0000000000c49947 */ /* 0x000fec0003800000 */
[----:B------:R-:W0:Y:S01]  /*01a0*/  LDC.64 R2, c[0x0][0x388] ;  /* 0x0000e200ff027b82 */ /* 0x000e220000000a00 */
[----:B------:R-:W-:Y:S02]  /*01b0*/  LOP3.LUT R21, R19, 0x7ffffff8, RZ, 0xc0, !PT ;  /* 0x7ffffff813157812 */ /* 0x000fe400078ec0ff */
[----:B------:R-:W-:Y:S02]  /*01c0*/  MOV R25, RZ ;  /* 0x000000ff00197202 */ /* 0x000fe40000000f00 */
[----:B------:R-:W-:Y:S02]  /*01d0*/  MOV R18, R16 ;  /* 0x0000001000127202 */ /* 0x000fe40000000f00 */
[----:B------:R-:W-:Y:S01]  /*01e0*/  IADD3 R22, PT, PT, -R21, RZ, RZ ;  /* 0x000000ff15167210 */ /* 0x000fe20007ffe1ff */
[----:B0-----:R-:W-:-:S03]  /*01f0*/  IMAD.WIDE.U32 R2, R20, 0x4, R2 ;  /* 0x0000000414027825 */ /* 0x001fc600078e0002 */
[----:B------:R-:W-:-:S04]  /*0200*/  IADD3 R5, P1, PT, R2, 0x10, RZ ;  /* 0x0000001002057810 */ /* 0x000fc80007f3e0ff */
[----:B------:R-:W-:-:S09]  /*0210*/  IADD3.X R6, PT, PT, RZ, R3, RZ, P1, !PT ;  /* 0x00000003ff067210 */ /* 0x000fd20000ffe4ff */
.L_x_2:
[----:B------:R-:W0:Y:S01]  /*0220*/  LDC.64 R14, c[0x0][0x380] ;  /* 0x0000e000ff0e7b82 */ /* 0x000e220000000a00 */
[----:B------:R-:W-:Y:S02]  /*0230*/  MOV R2, R5 ;  /* 0x0000000500027202 */ /* 0x000fe40000000f00 */
[----:B------:R-:W-:-:S05]  /*0240*/  MOV R3, R6 ;  /* 0x0000000600037202 */ /* 0x000fca0000000f00 */
[----:B------:R-:W2:Y:S04]  /*0250*/  LDG.E R24, desc[UR4][R2.64+-0x10] ;  /* 0xfffff00402187981 */ /* 0x000ea8000c1e1900 */
[----:B------:R-:W3:Y:S04]  /*0260*/  LDG.E R23, desc[UR4][R2.64+-0xc] ;  /* 0xfffff40402177981 */ /* 0x000ee8000c1e1900 */
[----:B------:R-:W4:Y:S04]  /*0270*/  LDG.E R28, desc[UR4][R2.64+-0x8] ;  /* 0xfffff804021c7981 */ /* 0x000f28000c1e1900 */
[----:B------:R-:W5:Y:S01]  /*0280*/  LDG.E R29, desc[UR4][R2.64+-0x4] ;  /* 0xfffffc04021d7981 */ /* 0x000f62000c1e1900 */
[----:B0-----:R-:W-:-:S05]  /*0290*/  IMAD.WIDE R14, R18, 0x4, R14 ;  /* 0x00000004120e7825 */ /* 0x001fca00078e020e */
[----:B------:R0:W2:Y:S01]  /*02a0*/  LDG.E R26, desc[UR4][R14.64] ;  /* 0x000000040e1a7981 */ /* 0x0000a2000c1e1900 */
[----:B------:R-:W-:-:S04]  /*02b0*/  IMAD.WIDE R12, R17, 0x4, R14 ;  /* 0x00000004110c7825 */ /* 0x000fc800078e020e */
[C---:B------:R-:W-:Y:S02]  /*02c0*/  IMAD.WIDE R4, R17.reuse, 0x4, R12 ;  /* 0x0000000411047825 */ /* 0x040fe400078e020c */
[----:B------:R-:W3:Y:S02]  /*02d0*/  LDG.E R12, desc[UR4][R12.64] ;  /* 0x000000040c0c7981 */ /* 0x000ee4000c1e1900 */
[C---:B------:R-:W-:Y:S02]  /*02e0*/  IMAD.WIDE R6, R17.reuse, 0x4, R4 ;  /* 0x0000000411067825 */ /* 0x040fe400078e0204 */
[----:B------:R-:W4:Y:S02]  /*02f0*/  LDG.E R5, desc[UR4][R4.64] ;  /* 0x0000000404057981 */ /* 0x000f24000c1e1900 */
[C---:B------:R-:W-:Y:S02]  /*0300*/  IMAD.WIDE R8, R17.reuse, 0x4, R6 ;  /* 0x0000000411087825 */ /* 0x040fe400078e0206 */
[----:B------:R2:W5:Y:S02]  /*0310*/  LDG.E R6, desc[UR4][R6.64] ;  /* 0x0000000406067981 */ /* 0x000564000c1e1900 */
[----:B------:R-:W-:-:S02]  /*0320*/  IMAD.WIDE R10, R17, 0x4, R8 ;  /* 0x00000004110a7825 */ /* 0x000fc400078e0208 */
[----:B------:R-:W5:Y:S04]  /*0330*/  LDG.E R4, desc[UR4][R2.64+0x4] ;  /* 0x0000040402047981 */ /* 0x000f68000c1e1900 */
[----:B------:R-:W5:Y:S01]  /*0340*/  LDG.E R8, desc[UR4][R8.64] ;  /* 0x0000000408087981 */ /* 0x000f62000c1e1900 */
[----:B0-----:R-:W-:-:S03]  /*0350*/  IMAD.WIDE R14, R17, 0x4, R10 ;  /* 0x00000004110e7825 */ /* 0x001fc600078e020a */
[----:B------:R-:W5:Y:S04]  /*0360*/  LDG.E R10, desc[UR4][R10.64] ;  /* 0x000000040a0a7981 */ /* 0x000f68000c1e1900 */
[----:B------:R-:W5:Y:S04]  /*0370*/  LDG.E R13, desc[UR4][R14.64] ;  /* 0x000000040e0d7981 */ /* 0x000f68000c1e1900 */
[----:B------:R-:W5:Y:S01]  /*0380*/  LDG.E R9, desc[UR4][R2.64+0xc] ;  /* 0x00000c0402097981 */ /* 0x000f62000c1e1900 */
[----:B--2---:R-:W-:-:S03]  /*0390*/  FFMA R7, R26, R24, R25 ;  /* 0x000000181a077223 */ /* 0x004fc60000000019 */
[----:B------:R-:W2:Y:S01]  /*03a0*/  LDG.E R26, desc[UR4][R2.64] ;  /* 0x00000004021a7981 */ /* 0x000ea2000c1e1900 */
[----:B------:R-:W-:-:S03]  /*03b0*/  IMAD.WIDE R24, R17, 0x4, R14 ;  /* 0x0000000411187825 */ /* 0x000fc600078e020e */
[----:B------:R-:W2:Y:S04]  /*03c0*/  LDG.E R14, desc[UR4][R2.64+0x8] ;  /* 0x00000804020e7981 */ /* 0x000ea8000c1e1900 */
[----:B------:R-:W2:Y:S01]  /*03d0*/  LDG.E R25, desc[UR4][R24.64] ;  /* 0x0000000418197981 */ /* 0x000ea2000c1e1900 */
[----:B---3--:R-:W-:Y:S01]  /*03e0*/  FFMA R12, R12, R23, R7 ;  /* 0x000000170c0c7223 */ /* 0x008fe20000000007 */
[----:B------:R-:W-:-:S03]  /*03f0*/  IADD3 R22, PT, PT, R22, 0x8, RZ ;  /* 0x0000000816167810 */ /* 0x000fc60007ffe0ff */
[----:B----4-:R-:W-:Y:S01]  /*0400*/  FFMA R5, R5, R28, R12 ;  /* 0x0000001c05057223 */ /* 0x010fe2000000000c */
[----:B------:R-:W-:-:S03]  /*0410*/  ISETP.NE.AND P1, PT, R22, RZ, PT ;  /* 0x000000ff1600720c */ /* 0x000fc60003f25270 */
[----:B-----5:R-:W-:Y:S01]  /*0420*/  FFMA R5, R6, R29, R5 ;  /* 0x0000001d06057223 */ /* 0x020fe20000000005 */
[----:B------:R-:W-:-:S03]  /*0430*/  LEA R18, R17, R18, 0x3 ;  /* 0x0000001211127211 */ /* 0x000fc600078e18ff */
[----:B--2---:R-:W-:-:S04]  /*0440*/  FFMA R5, R8, R26, R5 ;  /* 0x0000001a08057223 */ /* 0x004fc80000000005 */
[----:B------:R-:W-:Y:S01]  /*0450*/  FFMA R4, R10, R4, R5 ;  /* 0x000000040a047223 */ /* 0x000fe20000000005 */
[----:B------:R-:W-:-:S03]  /*0460*/  IADD3 R5, P2, PT, R2, 0x20, RZ ;  /* 0x0000002002057810 */ /* 0x000fc60007f5e0ff */
[----:B------:R-:W-:Y:S01]  /*0470*/  FFMA R4, R13, R14, R4 ;  /* 0x0000000e0d047223 */ /* 0x000fe20000000004 */
[----:B------:R-:W-:-:S03]  /*0480*/  IADD3.X R6, PT, PT, RZ, R3, RZ, P2, !PT ;  /* 0x00000003ff067210 */ /* 0x000fc600017fe4ff */
[----:B------:R-:W-:Y:S01]  /*0490*/  FFMA R25, R25, R9, R4 ;  /* 0x0000000919197223 */ /* 0x000fe20000000004 */
[----:B------:R-:W-:Y:S06]  /*04a0*/  @P1 BRA `(.L_x_2) ;  /* 0xfffffffc005c1947 */ /* 0x000fec000383ffff */
.L_x_1:
[----:B------:R-:W-:Y:S05]  /*04b0*/  @!P0 BRA `(.L_x_0) ;  /* 0x0000000000fc8947 */ /* 0x000fea0003800000 */
[----:B------:R-:W-:Y:S02]  /*04c0*/  ISETP.GE.U32.AND P1, PT, R27, 0x4, PT ;  /* 0x000000041b00780c */ /* 0x000fe40003f26070 */
[----:B------:R-:W-:-:S04]  /*04d0*/  LOP3.LUT R14, R19, 0x3, RZ, 0xc0, !PT ;  /* 0x00000003130e7812 */ /* 0x000fc800078ec0ff */
[----:B------:R-:W-:-:S07]  /*04e0*/  ISETP.NE.AND P0, PT, R14, RZ, PT ;  /* 0x000000ff0e00720c */ /* 0x000fce0003f05270 */
[----:B------:R-:W-:Y:S06]  /*04f0*/  @!P1 BRA `(.L_x_3) ;  /* 0x00000000006c9947 */ /* 0x000fec0003800000 */
[----:B------:R-:W0:Y:S01]  /*0500*/  LDC.64 R4, c[0x0][0x380] ;  /* 0x0000e000ff047b82 */ /* 0x000e220000000a00 */
[----:B------:R-:W1:Y:S01]  /*0510*/  LDCU.64 UR6, c[0x0][0x388] ;  /* 0x00007100ff0677ac */ /* 0x000e620008000a00 */
[----:B------:R-:W-:Y:S01]  /*0520*/  IMAD R3, R21, R17, R16 ;  /* 0x0000001115037224 */ /* 0x000fe200078e0210 */
[----:B------:R-:W-:-:S05]  /*0530*/  IADD3 R7, PT, PT, R20, R21, RZ ;  /* 0x0000001514077210 */ /* 0x000fca0007ffe0ff */
[----:B------:R-:W2:Y:S01]  /*0540*/  LDC.64 R12, c[0x0][0x388] ;  /* 0x0000e200ff0c7b82 */ /* 0x000ea20000000a00 */
[----:B0-----:R-:W-:Y:S01]  /*0550*/  IMAD.WIDE R4, R3, 0x4, R4 ;  /* 0x0000000403047825 */ /* 0x001fe200078e0204 */
[----:B------:R-:W-:-:S04]  /*0560*/  IADD3 R3, P1, PT, R20, R21, RZ ;  /* 0x0000001514037210 */ /* 0x000fc80007f3e0ff */
[----:B------:R-:W-:Y:S02]  /*0570*/  IADD3.X R8, PT, PT, RZ, RZ, RZ, P1, !PT ;  /* 0x000000ffff087210 */ /* 0x000fe40000ffe4ff */
[----:B-1----:R-:W-:Y:S01]  /*0580*/  LEA R2, P1, R3, UR6, 0x2 ;  /* 0x0000000603027c11 */ /* 0x002fe2000f8210ff */
[----:B--2---:R-:W-:-:S03]  /*0590*/  IMAD.WIDE.U32 R12, R7, 0x4, R12 ;  /* 0x00000004070c7825 */ /* 0x004fc600078e000c */
[----:B------:R-:W-:Y:S01]  /*05a0*/  LEA.HI.X R3, R3, UR7, R8, 0x2, P1 ;  /* 0x0000000703037c11 */ /* 0x000fe200088f1408 */
[C---:B------:R-:W-:Y:S02]  /*05b0*/  IMAD.WIDE R6, R17.reuse, 0x4, R4 ;  /* 0x0000000411067825 */ /* 0x040fe400078e0204 */
[----:B------:R-:W2:Y:S04]  /*05c0*/  LDG.E R12, desc[UR4][R12.64] ;  /* 0x000000040c0c7981 */ /* 0x000ea8000c1e1900 */
[----:B------:R-:W2:Y:S01]  /*05d0*/  LDG.E R4, desc[UR4][R4.64] ;  /* 0x0000000404047981 */ /* 0x000ea2000c1e1900 */
[----:B------:R-:W-:-:S03]  /*05e0*/  IMAD.WIDE R8, R17, 0x4, R6 ;  /* 0x0000000411087825 */ /* 0x000fc600078e0206 */
[----:B------:R-:W3:Y:S04]  /*05f0*/  LDG.E R6, desc[UR4][R6.64] ;  /* 0x0000000406067981 */ /* 0x000ee8000c1e1900 */
[----:B------:R-:W3:Y:S01]  /*0600*/  LDG.E R15, desc[UR4][R2.64+0x4] ;  /* 0x00000404020f7981 */ /* 0x000ee2000c1e1900 */
[----:B------:R-:W-:-:S03]  /*0610*/  IMAD.WIDE R10, R17, 0x4, R8 ;  /* 0x00000004110a7825 */ /* 0x000fc600078e0208 */
[----:B------:R-:W4:Y:S04]  /*0620*/  LDG.E R18, desc[UR4][R8.64] ;  /* 0x0000000408127981 */ /* 0x000f28000c1e1900 */
[----:B------:R-:W4:Y:S04]  /*0630*/  LDG.E R22, desc[UR4][R2.64+0x8] ;  /* 0x0000080402167981 */ /* 0x000f28000c1e1900 */
[----:B------:R-:W5:Y:S04]  /*0640*/  LDG.E R23, desc[UR4][R2.64+0xc] ;  /* 0x00000c0402177981 */ /* 0x000f68000c1e1900 */
[----:B------:R-:W5:Y:S01]  /*0650*/  LDG.E R10, desc[UR4][R10.64] ;  /* 0x000000040a0a7981 */ /* 0x000f62000c1e1900 */
[----:B------:R-:W-:Y:S01]  /*0660*/  IADD3 R21, PT, PT, R21, 0x4, RZ ;  /* 0x0000000415157810 */ /* 0x000fe20007ffe0ff */
[----:B--2---:R-:W-:-:S04]  /*0670*/  FFMA R25, R4, R12, R25 ;  /* 0x0000000c04197223 */ /* 0x004fc80000000019 */
[----:B---3--:R-:W-:-:S04]  /*0680*/  FFMA R15, R6, R15, R25 ;  /* 0x0000000f060f7223 */ /* 0x008fc80000000019 */
[----:B----4-:R-:W-:-:S04]  /*0690*/  FFMA R15, R18, R22, R15 ;  /* 0x00000016120f7223 */ /* 0x010fc8000000000f */
[----:B-----5:R-:W-:-:S07]  /*06a0*/  FFMA R25, R10, R23, R15 ;  /* 0x000000170a197223 */ /* 0x020fce000000000f */
.L_x_3:
[----:B------:R-:W-:Y:S05]  /*06b0*/  @!P0 BRA `(.L_x_0) ;  /* 0x00000000007c8947 */ /* 0x000fea0003800000 */
[----:B------:R-:W-:Y:S01]  /*06c0*/  ISETP.NE.AND P1, PT, R14, 0x1, PT ;  /* 0x000000010e00780c */ /* 0x000fe20003f25270 */
[----:B------:R-:W0:Y:S01]  /*06d0*/  LDC.64 R10, c[0x0][0x388] ;  /* 0x0000e200ff0a7b82 */ /* 0x000e220000000a00 */
[----:B------:R-:W-:-:S04]  /*06e0*/  LOP3.LUT R19, R19, 0x1, RZ, 0xc0, !PT ;  /* 0x0000000113137812 */ /* 0x000fc800078ec0ff */
[----:B------:R-:W-:-:S03]  /*06f0*/  ISETP.NE.U32.AND P0, PT, R19, 0x1, PT ;  /* 0x000000011300780c */ /* 0x000fc60003f05070 */
[----:B------:R-:W1:Y:S04]  /*0700*/  LDC.64 R8, c[0x0][0x380] ;  /* 0x0000e000ff087b82 */ /* 0x000e680000000a00 */
[CC--:B------:R-:W-:Y:S02]  /*0710*/  @P1 IADD3 R13, PT, PT, R20.reuse, R21.reuse, RZ ;  /* 0x00000015140d1210 */ /* 0x0c0fe40007ffe0ff */
[----:B------:R-:W-:Y:S02]  /*0720*/  @P1 IADD3 R12, P2, PT, R20, R21, RZ ;  /* 0x00000015140c1210 */ /* 0x000fe40007f5e0ff */
[----:B------:R-:W2:Y:S02]  /*0730*/  @P1 LDC.64 R2, c[0x0][0x388] ;  /* 0x0000e200ff021b82 */ /* 0x000ea40000000a00 */
[----:B------:R-:W-:-:S06]  /*0740*/  @P1 IADD3.X R14, PT, PT, RZ, RZ, RZ, P2, !PT ;  /* 0x000000ffff0e1210 */ /* 0x000fcc00017fe4ff */
[----:B------:R-:W3:Y:S01]  /*0750*/  LDC.64 R6, c[0x0][0x380] ;  /* 0x0000e000ff067b82 */ /* 0x000ee20000000a00 */
[----:B0-----:R-:W-:-:S04]  /*0760*/  @P1 IMAD.WIDE.U32 R10, R13, 0x4, R10 ;  /* 0x000000040d0a1825 */ /* 0x001fc800078e000a */
[C---:B------:R-:W-:Y:S01]  /*0770*/  @P1 IMAD R13, R21.reuse, R17, R16 ;  /* 0x00000011150d1224 */ /* 0x040fe200078e0210 */
[----:B------:R-:W-:Y:S01]  /*0780*/  @P1 IADD3 R21, PT, PT, R21, 0x2, RZ ;  /* 0x0000000215151810 */ /* 0x000fe20007ffe0ff */
[----:B------:R-:W4:Y:S01]  /*0790*/  @P1 LDG.E R10, desc[UR4][R10.64] ;  /* 0x000000040a0a1981 */ /* 0x000f22000c1e1900 */
[----:B------:R-:W0:Y:S01]  /*07a0*/  LDC.64 R4, c[0x0][0x388] ;  /* 0x0000e200ff047b82 */ /* 0x000e220000000a00 */
[----:B-1----:R-:W-:Y:S01]  /*07b0*/  @P1 IMAD.WIDE R8, R13, 0x4, R8 ;  /* 0x000000040d081825 */ /* 0x002fe200078e0208 */
[----:B------:R-:W-:Y:S02]  /*07c0*/  @!P0 IADD3 R15, PT, PT, R20, R21, RZ ;  /* 0x00000015140f8210 */ /* 0x000fe40007ffe0ff */
[----:B--2---:R-:W-:Y:S01]  /*07d0*/  @P1 LEA R2, P2, R12, R2, 0x2 ;  /* 0x000000020c021211 */ /* 0x004fe200078410ff */
[----:B------:R-:W-:-:S03]  /*07e0*/  @!P0 IMAD R21, R21, R17, R16 ;  /* 0x0000001115158224 */ /* 0x000fc600078e0210 */
[----:B------:R-:W-:Y:S01]  /*07f0*/  @P1 LEA.HI.X R3, R12, R3, R14, 0x2, P2 ;  /* 0x000000030c031211 */ /* 0x000fe200010f140e */
[----:B------:R-:W-:Y:S01]  /*0800*/  @P1 IMAD.WIDE R12, R17, 0x4, R8 ;  /* 0x00000004110c1825 */ /* 0x000fe200078e0208 */
[----:B------:R-:W4:Y:S03]  /*0810*/  @P1 LDG.E R14, desc[UR4][R8.64] ;  /* 0x00000004080e1981 */ /* 0x000f26000c1e1900 */
[----:B---3--:R-:W-:Y:S01]  /*0820*/  @!P0 IMAD.WIDE R6, R21, 0x4, R6 ;  /* 0x0000000415068825 */ /* 0x008fe200078e0206 */
[----:B------:R-:W2:Y:S04]  /*0830*/  @P1 LDG.E R2, desc[UR4][R2.64+0x4] ;  /* 0x0000040402021981 */ /* 0x000ea8000c1e1900 */
[----:B------:R-:W2:Y:S01]  /*0840*/  @P1 LDG.E R13, desc[UR4][R12.64] ;  /* 0x000000040c0d1981 */ /* 0x000ea2000c1e1900 */
[----:B0-----:R-:W-:-:S03]  /*0850*/  @!P0 IMAD.WIDE.U32 R4, R15, 0x4, R4 ;  /* 0x000000040f048825 */ /* 0x001fc600078e0004 */
[----:B------:R-:W3:Y:S04]  /*0860*/  @!P0 LDG.E R6, desc[UR4][R6.64] ;  /* 0x0000000406068981 */ /* 0x000ee8000c1e1900 */
[----:B------:R-:W3:Y:S01]  /*0870*/  @!P0 LDG.E R4, desc[UR4][R4.64] ;  /* 0x0000000404048981 */ /* 0x000ee2000c1e1900 */
[----:B----4-:R-:W-:-:S04]  /*0880*/  @P1 FFMA R10, R14, R10, R25 ;  /* 0x0000000a0e0a1223 */ /* 0x010fc80000000019 */
[----:B--2---:R-:W-:-:S04]  /*0890*/  @P1 FFMA R25, R13, R2, R10 ;  /* 0x000000020d191223 */ /* 0x004fc8000000000a */
[----:B---3--:R-:W-:-:S07]  /*08a0*/  @!P0 FFMA R25, R6, R4, R25 ;  /* 0x0000000406198223 */ /* 0x008fce0000000019 */
.L_x_0:
[----:B------:R-:W0:Y:S01]  /*08b0*/  LDC.64 R2, c[0x0][0x390] ;  /* 0x0000e400ff027b82 */ /* 0x000e220000000a00 */
[----:B------:R-:W-:-:S04]  /*08c0*/  IMAD R17, R0, R17, R16 ;  /* 0x0000001100117224 */ /* 0x000fc800078e0210 */
[----:B0-----:R-:W-:-:S05]  /*08d0*/  IMAD.WIDE R2, R17, 0x4, R2 ;  /* 0x0000000411027825 */ /* 0x001fca00078e0202 */
[----:B------:R-:W-:Y:S01]  /*08e0*/  STG.E desc[UR4][R2.64], R25 ;  /* 0x0000001902007986 */ /* 0x000fe2000c101904 */
[----:B------:R-:W-:Y:S05]  /*08f0*/  EXIT ;  /* 0x000000000000794d */ /* 0x000fea0003800000 */
.L_x_4:
[----:B------:R-:W-:-:S00]  /*0900*/  BRA `(.L_x_4) ;  /* 0xfffffffc00fc7947 */ /* 0x000fc0000383ffff */
[----:B------:R-:W-:-:S00]  /*0910*/  NOP ;  /* 0x0000000000007918 */ /* 0x000fc00000000000 */
        /* <DEDUP_REMOVED lines=14> */
.L_x_5:


//--------------------- .nv.shared.reserved.0     --------------------------
	.section	.nv.shared.reserved.0,"aw",@nobits
	.weak		__nv_reservedSMEM_offset_0_alias
	.size		__nv_reservedSMEM_offset_0_alias, 0, 64
	.other		__nv_reservedSMEM_offset_0_alias,@"STO_CUDA_RESERVED_SHARED STV_DEFAULT"
__nv_reservedSMEM_offset_0_alias:
	.zero		0
	.zero		64


//--------------------- .nv.constant0._Z10matrix_mulPfS_S_iii --------------------------
	.section	.nv.constant0._Z10matrix_mulPfS_S_iii,"a",@progbits
	.sectionflags	@""
	.align	4
.nv.constant0._Z10matrix_mulPfS_S_iii:
	.zero		932


//--------------------- SYMBOLS --------------------------

	.type		.nv.reservedSmem.offset0,@object
	.size		.nv.reservedSmem.offset0,0x4
